	.headerflags	@"EF_CUDA_TEXMODE_UNIFIED EF_CUDA_64BIT_ADDRESS EF_CUDA_ACCELERATORS EF_CUDA_SM90 EF_CUDA_VIRTUAL_SM(EF_CUDA_SM90)"
	.elftype	@"ET_EXEC"


//--------------------- .nv.info                  --------------------------
	.section	.nv.info,"",@"SHT_CUDA_INFO"
	.align	4


	//----- nvinfo : EIATTR_REGCOUNT
	.align		4
        /*0000*/ 	.byte	0x04, 0x2f
        /*0002*/ 	.short	(.L_1 - .L_0)
	.align		4
.L_0:
        /*0004*/ 	.word	index@(triton_poi_fused_native_layer_norm_2)
        /*0008*/ 	.word	0x00000018


	//----- nvinfo : EIATTR_MIN_STACK_SIZE
	.align		4
.L_1:
        /*000c*/ 	.byte	0x04, 0x12
        /*000e*/ 	.short	(.L_3 - .L_2)
	.align		4
.L_2:
        /*0010*/ 	.word	index@(triton_poi_fused_native_layer_norm_2)
        /*0014*/ 	.word	0x00000000


	//----- nvinfo : EIATTR_FRAME_SIZE
	.align		4
.L_3:
        /*0018*/ 	.byte	0x04, 0x11
        /*001a*/ 	.short	(.L_5 - .L_4)
	.align		4
.L_4:
        /*001c*/ 	.word	index@(triton_poi_fused_native_layer_norm_2)
        /*0020*/ 	.word	0x00000000


	//----- nvinfo : EIATTR_MIN_STACK_SIZE
	.align		4
.L_5:
        /*0024*/ 	.byte	0x04, 0x12
        /*0026*/ 	.short	(.L_7 - .L_6)
	.align		4
.L_6:
        /*0028*/ 	.word	index@(triton_poi_fused_native_layer_norm_2)
        /*002c*/ 	.word	0x00000000
.L_7:


//--------------------- .nv.info.triton_poi_fused_native_layer_norm_2 --------------------------
	.section	.nv.info.triton_poi_fused_native_layer_norm_2,"",@"SHT_CUDA_INFO"
	.sectionflags	@""
	.align	4


	//----- nvinfo : EIATTR_CUDA_API_VERSION
	.align		4
        /*0000*/ 	.byte	0x04, 0x37
        /*0002*/ 	.short	(.L_9 - .L_8)
.L_8:
        /*0004*/ 	.word	0x0000007c


	//----- nvinfo : EIATTR_KPARAM_INFO
	.align		4
.L_9:
        /*0008*/ 	.byte	0x04, 0x17
        /*000a*/ 	.short	(.L_11 - .L_10)
.L_10:
        /*000c*/ 	.word	0x00000000
        /*0010*/ 	.short	0x0006
        /*0012*/ 	.short	0x0030
        /*0014*/ 	.byte	0x00, 0xf0, 0x11, 0x00


	//----- nvinfo : EIATTR_KPARAM_INFO
	.align		4
.L_11:
        /*0018*/ 	.byte	0x04, 0x17
        /*001a*/ 	.short	(.L_13 - .L_12)
.L_12:
        /*001c*/ 	.word	0x00000000
        /*0020*/ 	.short	0x0005
        /*0022*/ 	.short	0x0028
        /*0024*/ 	.byte	0x00, 0xf4, 0x21, 0x00


	//----- nvinfo : EIATTR_KPARAM_INFO
	.align		4
.L_13:
        /*0028*/ 	.byte	0x04, 0x17
        /*002a*/ 	.short	(.L_15 - .L_14)
.L_14:
        /*002c*/ 	.word	0x00000000
        /*0030*/ 	.short	0x0004
        /*0032*/ 	.short	0x0020
        /*0034*/ 	.byte	0x00, 0xf4, 0x21, 0x00


	//----- nvinfo : EIATTR_KPARAM_INFO
	.align		4
.L_15:
        /*0038*/ 	.byte	0x04, 0x17
        /*003a*/ 	.short	(.L_17 - .L_16)
.L_16:
        /*003c*/ 	.word	0x00000000
        /*0040*/ 	.short	0x0003
        /*0042*/ 	.short	0x0018
        /*0044*/ 	.byte	0x00, 0xf4, 0x21, 0x00


	//----- nvinfo : EIATTR_KPARAM_INFO
	.align		4
.L_17:
        /*0048*/ 	.byte	0x04, 0x17
        /*004a*/ 	.short	(.L_19 - .L_18)
.L_18:
        /*004c*/ 	.word	0x00000000
        /*0050*/ 	.short	0x0002
        /*0052*/ 	.short	0x0010
        /*0054*/ 	.byte	0x00, 0xf4, 0x21, 0x00


	//----- nvinfo : EIATTR_KPARAM_INFO
	.align		4
.L_19:
        /*0058*/ 	.byte	0x04, 0x17
        /*005a*/ 	.short	(.L_21 - .L_20)
.L_20:
        /*005c*/ 	.word	0x00000000
        /*0060*/ 	.short	0x0001
        /*0062*/ 	.short	0x0008
        /*0064*/ 	.byte	0x00, 0xf4, 0x21, 0x00


	//----- nvinfo : EIATTR_KPARAM_INFO
	.align		4
.L_21:
        /*0068*/ 	.byte	0x04, 0x17
        /*006a*/ 	.short	(.L_23 - .L_22)
.L_22:
        /*006c*/ 	.word	0x00000000
        /*0070*/ 	.short	0x0000
        /*0072*/ 	.short	0x0000
        /*0074*/ 	.byte	0x00, 0xf4, 0x21, 0x00


	//----- nvinfo : EIATTR_SPARSE_MMA_MASK
	.align		4
.L_23:
        /*0078*/ 	.byte	0x03, 0x50
        /*007a*/ 	.short	0x0000


	//----- nvinfo : EIATTR_MAXREG_COUNT
	.align		4
        /*007c*/ 	.byte	0x03, 0x1b
        /*007e*/ 	.short	0x00ff


	//----- nvinfo : EIATTR_EXIT_INSTR_OFFSETS
	.align		4
        /*0080*/ 	.byte	0x04, 0x1c
        /*0082*/ 	.short	(.L_25 - .L_24)


	//   ....[0]....
.L_24:
        /*0084*/ 	.word	0x000002b0


	//   ....[1]....
        /*0088*/ 	.word	0x000002d0


	//----- nvinfo : EIATTR_REQNTID
	.align		4
.L_25:
        /*008c*/ 	.byte	0x04, 0x10
        /*008e*/ 	.short	(.L_27 - .L_26)
.L_26:
        /*0090*/ 	.word	0x00000080
        /*0094*/ 	.word	0x00000001
        /*0098*/ 	.word	0x00000001


	//----- nvinfo : EIATTR_CBANK_PARAM_SIZE
	.align		4
.L_27:
        /*009c*/ 	.byte	0x03, 0x19
        /*009e*/ 	.short	0x0034


	//----- nvinfo : EIATTR_PARAM_CBANK
	.align		4
        /*00a0*/ 	.byte	0x04, 0x0a
        /*00a2*/ 	.short	(.L_29 - .L_28)
	.align		4
.L_28:
        /*00a4*/ 	.word	index@(.nv.constant0.triton_poi_fused_native_layer_norm_2)
        /*00a8*/ 	.short	0x0210
        /*00aa*/ 	.short	0x0034


	//----- nvinfo : EIATTR_SW_WAR
	.align		4
.L_29:
        /*00ac*/ 	.byte	0x04, 0x36
        /*00ae*/ 	.short	(.L_31 - .L_30)
.L_30:
        /*00b0*/ 	.word	0x00000008
.L_31:


//--------------------- .nv.callgraph             --------------------------
	.section	.nv.callgraph,"",@"SHT_CUDA_CALLGRAPH"
	.align	4
	.sectionentsize	8
	.align		4
        /*0000*/ 	.word	0x00000000
	.align		4
        /*0004*/ 	.word	0xffffffff
	.align		4
        /*0008*/ 	.word	0x00000000
	.align		4
        /*000c*/ 	.word	0xfffffffe
	.align		4
        /*0010*/ 	.word	0x00000000
	.align		4
        /*0014*/ 	.word	0xfffffffd
	.align		4
        /*0018*/ 	.word	0x00000000
	.align		4
        /*001c*/ 	.word	0xfffffffc


//--------------------- .text.triton_poi_fused_native_layer_norm_2 --------------------------
	.section	.text.triton_poi_fused_native_layer_norm_2,"ax",@progbits
	.align	128
        .global         triton_poi_fused_native_layer_norm_2
        .type           triton_poi_fused_native_layer_norm_2,@function
        .size           triton_poi_fused_native_layer_norm_2,(.L_x_1 - triton_poi_fused_native_layer_norm_2)
        .other          triton_poi_fused_native_layer_norm_2,@"STO_CUDA_ENTRY STV_DEFAULT"
triton_poi_fused_native_layer_norm_2:
.text.triton_poi_fused_native_layer_norm_2:
[----:B------:R-:W0:Y:S01]  /*0000*/  LDC R1, c[0x0][0x28] ;  /* 0x00000a00ff017b82 */ /* 0x000e220000000800 */
[----:B------:R-:W1:Y:S07]  /*0010*/  S2R R0, SR_TID.X ;  /* 0x0000000000007919 */ /* 0x000e6e0000002100 */
[----:B------:R-:W2:Y:S01]  /*0020*/  LDC.64 R14, c[0x0][0x218] ;  /* 0x00008600ff0e7b82 */ /* 0x000ea20000000a00 */
[----:B------:R-:W-:Y:S01]  /*0030*/  CS2R R4, SRZ ;  /* 0x0000000000047805 */ /* 0x000fe2000001ff00 */
[----:B------:R-:W-:Y:S01]  /*0040*/  ULDC.64 UR4, c[0x0][0x208] ;  /* 0x0000820000047ab9 */ /* 0x000fe20000000a00 */
[----:B------:R-:W3:Y:S05]  /*0050*/  S2R R3, SR_CTAID.X ;  /* 0x0000000000037919 */ /* 0x000eea0000002500 */
[----:B------:R-:W4:Y:S08]  /*0060*/  LDC.64 R12, c[0x0][0x210] ;  /* 0x00008400ff0c7b82 */ /* 0x000f300000000a00 */
[----:B------:R-:W5:Y:S08]  /*0070*/  LDC.64 R10, c[0x0][0x228] ;  /* 0x00008a00ff0a7b82 */ /* 0x000f700000000a00 */
[----:B------:R-:W5:Y:S01]  /*0080*/  LDC.64 R6, c[0x0][0x230] ;  /* 0x00008c00ff067b82 */ /* 0x000f620000000a00 */
[----:B-1----:R-:W-:-:S07]  /*0090*/  SHF.L.U32 R0, R0, 0x1, RZ ;  /* 0x0000000100007819 */ /* 0x002fce00000006ff */
[----:B------:R-:W1:Y:S01]  /*00a0*/  LDC.64 R8, c[0x0][0x220] ;  /* 0x00008800ff087b82 */ /* 0x000e620000000a00 */
[----:B------:R-:W-:-:S04]  /*00b0*/  LOP3.LUT R0, R0, 0xfe, RZ, 0xc0, !PT ;  /* 0x000000fe00007812 */ /* 0x000fc800078ec0ff */
[----:B---3--:R-:W-:-:S04]  /*00c0*/  LEA R0, R3, R0, 0x8 ;  /* 0x0000000003007211 */ /* 0x008fc800078e40ff */
[----:B------:R-:W-:Y:S02]  /*00d0*/  SHF.R.S32.HI R3, RZ, 0x1f, R0 ;  /* 0x0000001fff037819 */ /* 0x000fe40000011400 */
[----:B------:R-:W-:Y:S02]  /*00e0*/  ISETP.GE.AND P0, PT, R0, 0x100, PT ;  /* 0x000001000000780c */ /* 0x000fe40003f06270 */
[----:B------:R-:W-:-:S04]  /*00f0*/  LEA.HI R3, R3, R0, RZ, 0x2 ;  /* 0x0000000003037211 */ /* 0x000fc800078f10ff */
[----:B------:R-:W-:Y:S02]  /*0100*/  LOP3.LUT R17, R3, 0xfffffffc, RZ, 0xc0, !PT ;  /* 0xfffffffc03117812 */ /* 0x000fe400078ec0ff */
[----:B------:R-:W-:Y:S02]  /*0110*/  SHF.R.S32.HI R19, RZ, 0x2, R3 ;  /* 0x00000002ff137819 */ /* 0x000fe40000011403 */
[----:B------:R-:W-:Y:S02]  /*0120*/  CS2R R2, SRZ ;  /* 0x0000000000027805 */ /* 0x000fe4000001ff00 */
[----:B------:R-:W-:Y:S01]  /*0130*/  IADD3 R21, R0, -R17, RZ ;  /* 0x8000001100157210 */ /* 0x000fe20007ffe0ff */
[----:B--2---:R-:W-:-:S04]  /*0140*/  IMAD.WIDE R16, R19, 0x4, R14 ;  /* 0x0000000413107825 */ /* 0x004fc800078e020e */
[----:B----4-:R-:W-:Y:S01]  /*0150*/  IMAD.WIDE R14, R0, 0x4, R12 ;  /* 0x00000004000e7825 */ /* 0x010fe200078e020c */
[----:B------:R-:W2:Y:S03]  /*0160*/  @!P0 LDG.E.EL R5, desc[UR4][R16.64] ;  /* 0x0000000410058981 */ /* 0x000ea6000c2e1900 */
[C---:B-----5:R-:W-:Y:S01]  /*0170*/  IMAD.WIDE R10, R21.reuse, 0x4, R10 ;  /* 0x00000004150a7825 */ /* 0x060fe200078e020a */
[----:B------:R-:W3:Y:S03]  /*0180*/  @!P0 LDG.E.EL R4, desc[UR4][R16.64] ;  /* 0x0000000410048981 */ /* 0x000ee6000c2e1900 */
[----:B0-----:R-:W-:Y:S01]  /*0190*/  IMAD.WIDE R6, R21, 0x4, R6 ;  /* 0x0000000415067825 */ /* 0x001fe200078e0206 */
[----:B------:R-:W-:Y:S01]  /*01a0*/  CS2R R20, SRZ ;  /* 0x0000000000147805 */ /* 0x000fe2000001ff00 */
[----:B------:R0:W2:Y:S02]  /*01b0*/  @!P0 LDG.E.64 R2, desc[UR4][R14.64] ;  /* 0x000000040e028981 */ /* 0x0000a4000c1e1b00 */
[----:B-1----:R-:W-:Y:S01]  /*01c0*/  IMAD.WIDE R18, R19, 0x4, R8 ;  /* 0x0000000413127825 */ /* 0x002fe200078e0208 */
[----:B------:R-:W-:-:S02]  /*01d0*/  CS2R R12, SRZ ;  /* 0x00000000000c7805 */ /* 0x000fc4000001ff00 */
[----:B------:R-:W-:Y:S02]  /*01e0*/  CS2R R8, SRZ ;  /* 0x0000000000087805 */ /* 0x000fe4000001ff00 */
[----:B------:R-:W4:Y:S01]  /*01f0*/  @!P0 LDG.E.EL R20, desc[UR4][R18.64] ;  /* 0x0000000412148981 */ /* 0x000f22000c2e1900 */
[----:B0-----:R-:W0:Y:S03]  /*0200*/  LDC.64 R14, c[0x0][0x238] ;  /* 0x00008e00ff0e7b82 */ /* 0x001e260000000a00 */
[----:B------:R-:W5:Y:S04]  /*0210*/  @!P0 LDG.E.EL R21, desc[UR4][R18.64] ;  /* 0x0000000412158981 */ /* 0x000f68000c2e1900 */
[----:B------:R-:W5:Y:S04]  /*0220*/  @!P0 LDG.E.EL.64 R12, desc[UR4][R10.64] ;  /* 0x000000040a0c8981 */ /* 0x000f68000c2e1b00 */
[----:B------:R-:W5:Y:S01]  /*0230*/  @!P0 LDG.E.EL.64 R8, desc[UR4][R6.64] ;  /* 0x0000000406088981 */ /* 0x000f62000c2e1b00 */
[----:B--2---:R-:W-:Y:S01]  /*0240*/  FADD R5, -R5, R2 ;  /* 0x0000000205057221 */ /* 0x004fe20000000100 */
[----:B---3--:R-:W-:Y:S01]  /*0250*/  FADD R4, -R4, R3 ;  /* 0x0000000304047221 */ /* 0x008fe20000000100 */
[----:B0-----:R-:W-:-:S04]  /*0260*/  IMAD.WIDE R2, R0, 0x4, R14 ;  /* 0x0000000400027825 */ /* 0x001fc800078e020e */
[----:B----4-:R-:W-:Y:S01]  /*0270*/  FMUL R5, R5, R20 ;  /* 0x0000001405057220 */ /* 0x010fe20000400000 */
[----:B-----5:R-:W-:-:S03]  /*0280*/  FMUL R4, R4, R21 ;  /* 0x0000001504047220 */ /* 0x020fc60000400000 */
[----:B------:R-:W-:Y:S01]  /*0290*/  FFMA R8, R5, R12, R8 ;  /* 0x0000000c05087223 */ /* 0x000fe20000000008 */
[----:B------:R-:W-:Y:S01]  /*02a0*/  FFMA R9, R4, R13, R9 ;  /* 0x0000000d04097223 */ /* 0x000fe20000000009 */
[----:B------:R-:W-:Y:S06]  /*02b0*/  @P0 EXIT ;  /* 0x000000000000094d */ /* 0x000fec0003800000 */
[----:B------:R-:W-:Y:S01]  /*02c0*/  STG.E.64 desc[UR4][R2.64], R8 ;  /* 0x0000000802007986 */ /* 0x000fe2000c101b04 */
[----:B------:R-:W-:Y:S05]  /*02d0*/  EXIT ;  /* 0x000000000000794d */ /* 0x000fea0003800000 */
.L_x_0:
[----:B------:R-:W-:-:S00]  /*02e0*/  BRA `(.L_x_0) ;  /* 0xfffffffc00fc7947 */ /* 0x000fc0000383ffff */
[----:B------:R-:W-:-:S00]  /*02f0*/  NOP ;  /* 0x0000000000007918 */ /* 0x000fc00000000000 */
        /* <DEDUP_REMOVED lines=8> */
.L_x_1:


//--------------------- .nv.constant0.triton_poi_fused_native_layer_norm_2 --------------------------
	.section	.nv.constant0.triton_poi_fused_native_layer_norm_2,"a",@progbits
	.sectionflags	@""
	.align	4
.nv.constant0.triton_poi_fused_native_layer_norm_2:
	.zero		580
